	.headerflags	@"EF_CUDA_TEXMODE_UNIFIED EF_CUDA_64BIT_ADDRESS EF_CUDA_ACCELERATORS EF_CUDA_SM90 EF_CUDA_VIRTUAL_SM(EF_CUDA_SM90)"
	.elftype	@"ET_EXEC"


//--------------------- .nv.info                  --------------------------
	.section	.nv.info,"",@"SHT_CUDA_INFO"
	.align	4


	//----- nvinfo : EIATTR_REGCOUNT
	.align		4
        /*0000*/ 	.byte	0x04, 0x2f
        /*0002*/ 	.short	(.L_3 - .L_2)
	.align		4
.L_2:
        /*0004*/ 	.word	index@(triton_poi_fused__native_batch_norm_legit_no_training_add_relu_21)
        /*0008*/ 	.word	0x00000028


	//----- nvinfo : EIATTR_MIN_STACK_SIZE
	.align		4
.L_3:
        /*000c*/ 	.byte	0x04, 0x12
        /*000e*/ 	.short	(.L_5 - .L_4)
	.align		4
.L_4:
        /*0010*/ 	.word	index@(triton_poi_fused__native_batch_norm_legit_no_training_add_relu_21)
        /*0014*/ 	.word	0x00000000


	//----- nvinfo : EIATTR_FRAME_SIZE
	.align		4
.L_5:
        /*0018*/ 	.byte	0x04, 0x11
        /*001a*/ 	.short	(.L_7 - .L_6)
	.align		4
.L_6:
        /*001c*/ 	.word	index@(triton_poi_fused__native_batch_norm_legit_no_training_add_relu_21)
        /*0020*/ 	.word	0x00000000


	//----- nvinfo : EIATTR_MIN_STACK_SIZE
	.align		4
.L_7:
        /*0024*/ 	.byte	0x04, 0x12
        /*0026*/ 	.short	(.L_9 - .L_8)
	.align		4
.L_8:
        /*0028*/ 	.word	index@(triton_poi_fused__native_batch_norm_legit_no_training_add_relu_21)
        /*002c*/ 	.word	0x00000000
.L_9:


//--------------------- .nv.info.triton_poi_fused__native_batch_norm_legit_no_training_add_relu_21 --------------------------
	.section	.nv.info.triton_poi_fused__native_batch_norm_legit_no_training_add_relu_21,"",@"SHT_CUDA_INFO"
	.sectionflags	@""
	.align	4


	//----- nvinfo : EIATTR_CUDA_API_VERSION
	.align		4
        /*0000*/ 	.byte	0x04, 0x37
        /*0002*/ 	.short	(.L_11 - .L_10)
.L_10:
        /*0004*/ 	.word	0x0000007c


	//----- nvinfo : EIATTR_KPARAM_INFO
	.align		4
.L_11:
        /*0008*/ 	.byte	0x04, 0x17
        /*000a*/ 	.short	(.L_13 - .L_12)
.L_12:
        /*000c*/ 	.word	0x00000000
        /*0010*/ 	.short	0x0008
        /*0012*/ 	.short	0x003c
        /*0014*/ 	.byte	0x00, 0xf0, 0x11, 0x00


	//----- nvinfo : EIATTR_KPARAM_INFO
	.align		4
.L_13:
        /*0018*/ 	.byte	0x04, 0x17
        /*001a*/ 	.short	(.L_15 - .L_14)
.L_14:
        /*001c*/ 	.word	0x00000000
        /*0020*/ 	.short	0x0007
        /*0022*/ 	.short	0x0038
        /*0024*/ 	.byte	0x00, 0xf0, 0x11, 0x00


	//----- nvinfo : EIATTR_KPARAM_INFO
	.align		4
.L_15:
        /*0028*/ 	.byte	0x04, 0x17
        /*002a*/ 	.short	(.L_17 - .L_16)
.L_16:
        /*002c*/ 	.word	0x00000000
        /*0030*/ 	.short	0x0006
        /*0032*/ 	.short	0x0030
        /*0034*/ 	.byte	0x00, 0xf4, 0x21, 0x00


	//----- nvinfo : EIATTR_KPARAM_INFO
	.align		4
.L_17:
        /*0038*/ 	.byte	0x04, 0x17
        /*003a*/ 	.short	(.L_19 - .L_18)
.L_18:
        /*003c*/ 	.word	0x00000000
        /*0040*/ 	.short	0x0005
        /*0042*/ 	.short	0x0028
        /*0044*/ 	.byte	0x00, 0xf4, 0x21, 0x00


	//----- nvinfo : EIATTR_KPARAM_INFO
	.align		4
.L_19:
        /*0048*/ 	.byte	0x04, 0x17
        /*004a*/ 	.short	(.L_21 - .L_20)
.L_20:
        /*004c*/ 	.word	0x00000000
        /*0050*/ 	.short	0x0004
        /*0052*/ 	.short	0x0020
        /*0054*/ 	.byte	0x00, 0xf4, 0x21, 0x00


	//----- nvinfo : EIATTR_KPARAM_INFO
	.align		4
.L_21:
        /*0058*/ 	.byte	0x04, 0x17
        /*005a*/ 	.short	(.L_23 - .L_22)
.L_22:
        /*005c*/ 	.word	0x00000000
        /*0060*/ 	.short	0x0003
        /*0062*/ 	.short	0x0018
        /*0064*/ 	.byte	0x00, 0xf4, 0x21, 0x00


	//----- nvinfo : EIATTR_KPARAM_INFO
	.align		4
.L_23:
        /*0068*/ 	.byte	0x04, 0x17
        /*006a*/ 	.short	(.L_25 - .L_24)
.L_24:
        /*006c*/ 	.word	0x00000000
        /*0070*/ 	.short	0x0002
        /*0072*/ 	.short	0x0010
        /*0074*/ 	.byte	0x00, 0xf4, 0x21, 0x00


	//----- nvinfo : EIATTR_KPARAM_INFO
	.align		4
.L_25:
        /*0078*/ 	.byte	0x04, 0x17
        /*007a*/ 	.short	(.L_27 - .L_26)
.L_26:
        /*007c*/ 	.word	0x00000000
        /*0080*/ 	.short	0x0001
        /*0082*/ 	.short	0x0008
        /*0084*/ 	.byte	0x00, 0xf4, 0x21, 0x00


	//----- nvinfo : EIATTR_KPARAM_INFO
	.align		4
.L_27:
        /*0088*/ 	.byte	0x04, 0x17
        /*008a*/ 	.short	(.L_29 - .L_28)
.L_28:
        /*008c*/ 	.word	0x00000000
        /*0090*/ 	.short	0x0000
        /*0092*/ 	.short	0x0000
        /*0094*/ 	.byte	0x00, 0xf4, 0x21, 0x00


	//----- nvinfo : EIATTR_SPARSE_MMA_MASK
	.align		4
.L_29:
        /*0098*/ 	.byte	0x03, 0x50
        /*009a*/ 	.short	0x0000


	//----- nvinfo : EIATTR_MAXREG_COUNT
	.align		4
        /*009c*/ 	.byte	0x03, 0x1b
        /*009e*/ 	.short	0x00ff


	//----- nvinfo : EIATTR_EXIT_INSTR_OFFSETS
	.align		4
        /*00a0*/ 	.byte	0x04, 0x1c
        /*00a2*/ 	.short	(.L_31 - .L_30)


	//   ....[0]....
.L_30:
        /*00a4*/ 	.word	0x00001310


	//   ....[1]....
        /*00a8*/ 	.word	0x00001360


	//----- nvinfo : EIATTR_REQNTID
	.align		4
.L_31:
        /*00ac*/ 	.byte	0x04, 0x10
        /*00ae*/ 	.short	(.L_33 - .L_32)
.L_32:
        /*00b0*/ 	.word	0x00000100
        /*00b4*/ 	.word	0x00000001
        /*00b8*/ 	.word	0x00000001


	//----- nvinfo : EIATTR_CBANK_PARAM_SIZE
	.align		4
.L_33:
        /*00bc*/ 	.byte	0x03, 0x19
        /*00be*/ 	.short	0x0040


	//----- nvinfo : EIATTR_PARAM_CBANK
	.align		4
        /*00c0*/ 	.byte	0x04, 0x0a
        /*00c2*/ 	.short	(.L_35 - .L_34)
	.align		4
.L_34:
        /*00c4*/ 	.word	index@(.nv.constant0.triton_poi_fused__native_batch_norm_legit_no_training_add_relu_21)
        /*00c8*/ 	.short	0x0210
        /*00ca*/ 	.short	0x0040


	//----- nvinfo : EIATTR_SW_WAR
	.align		4
.L_35:
        /*00cc*/ 	.byte	0x04, 0x36
        /*00ce*/ 	.short	(.L_37 - .L_36)
.L_36:
        /*00d0*/ 	.word	0x00000008
.L_37:


//--------------------- .nv.callgraph             --------------------------
	.section	.nv.callgraph,"",@"SHT_CUDA_CALLGRAPH"
	.align	4
	.sectionentsize	8
	.align		4
        /*0000*/ 	.word	0x00000000
	.align		4
        /*0004*/ 	.word	0xffffffff
	.align		4
        /*0008*/ 	.word	0x00000000
	.align		4
        /*000c*/ 	.word	0xfffffffe
	.align		4
        /*0010*/ 	.word	0x00000000
	.align		4
        /*0014*/ 	.word	0xfffffffd
	.align		4
        /*0018*/ 	.word	0x00000000
	.align		4
        /*001c*/ 	.word	0xfffffffc


//--------------------- .nv.constant4             --------------------------
	.section	.nv.constant4,"a",@progbits
	.align	8
	.align		8
.nv.constant4:
        /*0000*/ 	.dword	_$_str
	.align		8
        /*0008*/ 	.dword	_$_str_$_2


//--------------------- .text.triton_poi_fused__native_batch_norm_legit_no_training_add_relu_21 --------------------------
	.section	.text.triton_poi_fused__native_batch_norm_legit_no_training_add_relu_21,"ax",@progbits
	.sectionflags	@"SHF_BARRIERS=1"
	.align	128
        .global         triton_poi_fused__native_batch_norm_legit_no_training_add_relu_21
        .type           triton_poi_fused__native_batch_norm_legit_no_training_add_relu_21,@function
        .size           triton_poi_fused__native_batch_norm_legit_no_training_add_relu_21,(.L_x_1 - triton_poi_fused__native_batch_norm_legit_no_training_add_relu_21)
        .other          triton_poi_fused__native_batch_norm_legit_no_training_add_relu_21,@"STO_CUDA_ENTRY STV_DEFAULT"
triton_poi_fused__native_batch_norm_legit_no_training_add_relu_21:
.text.triton_poi_fused__native_batch_norm_legit_no_training_add_relu_21:
[----:B------:R-:W0:Y:S01]  /*0000*/  LDC R1, c[0x0][0x28] ;  /* 0x00000a00ff017b82 */ /* 0x000e220000000800 */
[----:B------:R-:W1:Y:S07]  /*0010*/  S2R R36, SR_CTAID.X ;  /* 0x0000000000247919 */ /* 0x000e6e0000002500 */
[----:B------:R-:W2:Y:S01]  /*0020*/  LDC.64 R8, c[0x0][0x220] ;  /* 0x00008800ff087b82 */ /* 0x000ea20000000a00 */
[----:B------:R-:W-:Y:S02]  /*0030*/  CS2R R4, SRZ ;  /* 0x0000000000047805 */ /* 0x000fe4000001ff00 */
[----:B------:R-:W-:Y:S01]  /*0040*/  CS2R R6, SRZ ;  /* 0x0000000000067805 */ /* 0x000fe2000001ff00 */
[----:B------:R-:W3:Y:S01]  /*0050*/  S2R R11, SR_TID.X ;  /* 0x00000000000b7919 */ /* 0x000ee20000002100 */
[----:B------:R-:W-:Y:S01]  /*0060*/  ULDC.64 UR6, c[0x0][0x208] ;  /* 0x0000820000067ab9 */ /* 0x000fe20000000a00 */
[----:B------:R-:W4:Y:S01]  /*0070*/  S2R R35, SR_CTAID.Y ;  /* 0x0000000000237919 */ /* 0x000f220000002600 */
[----:B------:R-:W-:Y:S01]  /*0080*/  IMAD.MOV.U32 R3, RZ, RZ, 0x3e800000 ;  /* 0x3e800000ff037424 */ /* 0x000fe200078e00ff */
[----:B------:R-:W5:Y:S08]  /*0090*/  LDC.64 R20, c[0x0][0x210] ;  /* 0x00008400ff147b82 */ /* 0x000f700000000a00 */
[----:B------:R-:W5:Y:S01]  /*00a0*/  LDC.64 R28, c[0x0][0x218] ;  /* 0x00008600ff1c7b82 */ /* 0x000f620000000a00 */
[----:B-1----:R-:W-:-:S02]  /*00b0*/  IMAD.SHL.U32 R36, R36, 0x40, RZ ;  /* 0x0000004024247824 */ /* 0x002fc400078e00ff */
[----:B---3--:R-:W-:-:S05]  /*00c0*/  IMAD.SHL.U32 R37, R11, 0x4, RZ ;  /* 0x000000040b257824 */ /* 0x008fca00078e00ff */
[----:B------:R-:W-:-:S04]  /*00d0*/  LOP3.LUT R2, R36, 0x3c, R37, 0xf8, !PT ;  /* 0x0000003c24027812 */ /* 0x000fc800078ef825 */
[C---:B------:R-:W-:Y:S01]  /*00e0*/  ISETP.GE.AND P3, PT, R2.reuse, 0x400, PT ;  /* 0x000004000200780c */ /* 0x040fe20003f66270 */
[----:B--2---:R-:W-:-:S12]  /*00f0*/  IMAD.WIDE R8, R2, 0x4, R8 ;  /* 0x0000000402087825 */ /* 0x004fd800078e0208 */
[----:B------:R1:W2:Y:S01]  /*0100*/  @!P3 LDG.E.EL.128 R4, desc[UR6][R8.64] ;  /* 0x000000060804b981 */ /* 0x0002a2000c2e1d00 */
[----:B------:R-:W-:Y:S01]  /*0110*/  SHF.R.U32.HI R34, RZ, 0x4, R11 ;  /* 0x00000004ff227819 */ /* 0x000fe2000001160b */
[----:B----4-:R-:W-:Y:S01]  /*0120*/  IMAD.SHL.U32 R35, R35, 0x40, RZ ;  /* 0x0000004023237824 */ /* 0x010fe200078e00ff */
[----:B------:R-:W-:Y:S02]  /*0130*/  CS2R R12, SRZ ;  /* 0x00000000000c7805 */ /* 0x000fe4000001ff00 */
[----:B------:R-:W-:Y:S02]  /*0140*/  CS2R R14, SRZ ;  /* 0x00000000000e7805 */ /* 0x000fe4000001ff00 */
[----:B------:R-:W-:-:S04]  /*0150*/  SGXT.U32 R34, R34, 0x4 ;  /* 0x000000042222781a */ /* 0x000fc80000000000 */
[----:B------:R-:W-:Y:S02]  /*0160*/  LOP3.LUT R23, R35, R34, RZ, 0xfc, !PT ;  /* 0x0000002223177212 */ /* 0x000fe400078efcff */
[----:B-1----:R-:W-:Y:S02]  /*0170*/  LOP3.LUT R9, R35, 0x10, R34, 0xfe, !PT ;  /* 0x0000001023097812 */ /* 0x002fe400078efe22 */
[C---:B------:R-:W-:Y:S01]  /*0180*/  ISETP.LT.AND P2, PT, R23.reuse, 0x40, !P3 ;  /* 0x000000401700780c */ /* 0x040fe20005f41270 */
[----:B------:R-:W-:Y:S01]  /*0190*/  IMAD R23, R23, 0x400, R2 ;  /* 0x0000040017177824 */ /* 0x000fe200078e0202 */
[----:B------:R-:W-:Y:S02]  /*01a0*/  LOP3.LUT R19, R35, 0x20, R34, 0xfe, !PT ;  /* 0x0000002023137812 */ /* 0x000fe400078efe22 */
[C---:B------:R-:W-:Y:S02]  /*01b0*/  ISETP.LT.AND P1, PT, R9.reuse, 0x40, !P3 ;  /* 0x000000400900780c */ /* 0x040fe40005f21270 */
[----:B------:R-:W-:Y:S01]  /*01c0*/  LEA R22, R9, R2, 0xa ;  /* 0x0000000209167211 */ /* 0x000fe200078e50ff */
[----:B-----5:R-:W-:-:S04]  /*01d0*/  IMAD.WIDE R8, R23, 0x4, R20 ;  /* 0x0000000417087825 */ /* 0x020fc800078e0214 */
[----:B------:R-:W-:Y:S02]  /*01e0*/  IMAD R26, R19, 0x400, R2 ;  /* 0x00000400131a7824 */ /* 0x000fe400078e0202 */
[----:B0-----:R-:W-:-:S04]  /*01f0*/  IMAD.WIDE R28, R2, 0x4, R28 ;  /* 0x00000004021c7825 */ /* 0x001fc800078e021c */
[----:B--2---:R-:W-:Y:S01]  /*0200*/  FADD R10, R4, 9.9999997473787516356e-06 ;  /* 0x3727c5ac040a7421 */ /* 0x004fe20000000000 */
[----:B------:R-:W-:Y:S01]  /*0210*/  FADD R0, R5, 9.9999997473787516356e-06 ;  /* 0x3727c5ac05007421 */ /* 0x000fe20000000000 */
[----:B------:R-:W-:Y:S01]  /*0220*/  FADD R27, R6, 9.9999997473787516356e-06 ;  /* 0x3727c5ac061b7421 */ /* 0x000fe20000000000 */
[----:B------:R-:W-:Y:S01]  /*0230*/  FADD R30, R7, 9.9999997473787516356e-06 ;  /* 0x3727c5ac071e7421 */ /* 0x000fe20000000000 */
[----:B------:R-:W-:Y:S02]  /*0240*/  CS2R R4, SRZ ;  /* 0x0000000000047805 */ /* 0x000fe4000001ff00 */
[----:B------:R-:W-:Y:S01]  /*0250*/  CS2R R6, SRZ ;  /* 0x0000000000067805 */ /* 0x000fe2000001ff00 */
[----:B------:R-:W0:Y:S05]  /*0260*/  MUFU.SQRT R10, R10 ;  /* 0x0000000a000a7308 */ /* 0x000e2a0000002000 */
[----:B------:R1:W2:Y:S03]  /*0270*/  @P2 LDG.E.EL.128 R4, desc[UR6][R8.64] ;  /* 0x0000000608042981 */ /* 0x0002a6000c2e1d00 */
[----:B------:R-:W3:Y:S01]  /*0280*/  MUFU.SQRT R0, R0 ;  /* 0x0000000000007308 */ /* 0x000ee20000002000 */
[----:B0-----:R-:W-:-:S07]  /*0290*/  FSETP.GT.AND P0, PT, R10, 8.50705917302346158658e+37, PT ;  /* 0x7e8000000a00780b */ /* 0x001fce0003f04000 */
[----:B------:R-:W0:Y:S01]  /*02a0*/  MUFU.SQRT R27, R27 ;  /* 0x0000001b001b7308 */ /* 0x000e220000002000 */
[----:B------:R-:W-:Y:S02]  /*02b0*/  FSETP.GEU.AND P6, PT, R10, 1.175494350822287508e-38, PT ;  /* 0x008000000a00780b */ /* 0x000fe40003fce000 */
[----:B------:R-:W-:Y:S02]  /*02c0*/  FSEL R16, R3, 1, P0 ;  /* 0x3f80000003107808 */ /* 0x000fe40000000000 */
[----:B---3--:R-:W-:-:S03]  /*02d0*/  FSETP.GT.AND P5, PT, R0, 8.50705917302346158658e+37, PT ;  /* 0x7e8000000000780b */ /* 0x008fc60003fa4000 */
[----:B------:R-:W3:Y:S01]  /*02e0*/  MUFU.SQRT R30, R30 ;  /* 0x0000001e001e7308 */ /* 0x000ee20000002000 */
[----:B------:R-:W-:Y:S01]  /*02f0*/  FSETP.GEU.AND P4, PT, R0, 1.175494350822287508e-38, PT ;  /* 0x008000000000780b */ /* 0x000fe20003f8e000 */
[----:B------:R-:W-:-:S04]  /*0300*/  @P0 FMUL R10, R10, 0.25 ;  /* 0x3e8000000a0a0820 */ /* 0x000fc80000400000 */
[----:B------:R-:W-:Y:S01]  /*0310*/  @!P6 FMUL R16, R16, 16777216 ;  /* 0x4b8000001010e820 */ /* 0x000fe20000400000 */
[----:B------:R-:W-:Y:S01]  /*0320*/  @!P6 FMUL R10, R10, 16777216 ;  /* 0x4b8000000a0ae820 */ /* 0x000fe20000400000 */
[----:B0-----:R-:W-:Y:S02]  /*0330*/  FSETP.GT.AND P6, PT, R27, 8.50705917302346158658e+37, PT ;  /* 0x7e8000001b00780b */ /* 0x001fe40003fc4000 */
[----:B------:R-:W-:Y:S01]  /*0340*/  FSEL R31, R3, 1, P5 ;  /* 0x3f800000031f7808 */ /* 0x000fe20002800000 */
[----:B------:R-:W-:Y:S01]  /*0350*/  @P5 FMUL R0, R0, 0.25 ;  /* 0x3e80000000005820 */ /* 0x000fe20000400000 */
[----:B------:R0:W4:Y:S01]  /*0360*/  MUFU.RCP R25, R10 ;  /* 0x0000000a00197308 */ /* 0x0001220000001000 */
[----:B---3--:R-:W-:Y:S02]  /*0370*/  FSETP.GT.AND P5, PT, R30, 8.50705917302346158658e+37, PT ;  /* 0x7e8000001e00780b */ /* 0x008fe40003fa4000 */
[----:B------:R-:W-:Y:S01]  /*0380*/  @!P4 FMUL R0, R0, 16777216 ;  /* 0x4b8000000000c820 */ /* 0x000fe20000400000 */
[----:B------:R-:W-:Y:S01]  /*0390*/  @!P4 FMUL R31, R31, 16777216 ;  /* 0x4b8000001f1fc820 */ /* 0x000fe20000400000 */
[----:B------:R-:W-:-:S02]  /*03a0*/  FSETP.GEU.AND P4, PT, R27, 1.175494350822287508e-38, PT ;  /* 0x008000001b00780b */ /* 0x000fc40003f8e000 */
[----:B------:R-:W-:Y:S02]  /*03b0*/  FSEL R24, R3, 1, P6 ;  /* 0x3f80000003187808 */ /* 0x000fe40003000000 */
[----:B------:R-:W-:Y:S01]  /*03c0*/  @P6 FMUL R27, R27, 0.25 ;  /* 0x3e8000001b1b6820 */ /* 0x000fe20000400000 */
[----:B------:R-:W-:Y:S01]  /*03d0*/  FSETP.GEU.AND P6, PT, R30, 1.175494350822287508e-38, PT ;  /* 0x008000001e00780b */ /* 0x000fe20003fce000 */
[----:B------:R-:W3:Y:S01]  /*03e0*/  MUFU.RCP R0, R0 ;  /* 0x0000000000007308 */ /* 0x000ee20000001000 */
[----:B------:R-:W-:Y:S01]  /*03f0*/  ISETP.LT.AND P0, PT, R19, 0x40, !P3 ;  /* 0x000000401300780c */ /* 0x000fe20005f01270 */
[----:B0-----:R-:W-:-:S04]  /*0400*/  IMAD.WIDE R10, R22, 0x4, R20 ;  /* 0x00000004160a7825 */ /* 0x001fc800078e0214 */
[----:B------:R-:W-:Y:S01]  /*0410*/  @P5 FMUL R30, R30, 0.25 ;  /* 0x3e8000001e1e5820 */ /* 0x000fe20000400000 */
[----:B----4-:R-:W-:Y:S01]  /*0420*/  FMUL R25, R25, R16 ;  /* 0x0000001019197220 */ /* 0x010fe20000400000 */
[----:B------:R-:W-:Y:S01]  /*0430*/  CS2R R18, SRZ ;  /* 0x0000000000127805 */ /* 0x000fe2000001ff00 */
[----:B-1----:R-:W-:Y:S01]  /*0440*/  IMAD.WIDE R8, R26, 0x4, R20 ;  /* 0x000000041a087825 */ /* 0x002fe200078e0214 */
[----:B------:R0:W4:Y:S03]  /*0450*/  @P1 LDG.E.EL.128 R12, desc[UR6][R10.64] ;  /* 0x000000060a0c1981 */ /* 0x000126000c2e1d00 */
[----:B------:R-:W-:Y:S01]  /*0460*/  @!P6 FMUL R30, R30, 16777216 ;  /* 0x4b8000001e1ee820 */ /* 0x000fe20000400000 */
[----:B------:R-:W-:Y:S01]  /*0470*/  CS2R R16, SRZ ;  /* 0x0000000000107805 */ /* 0x000fe2000001ff00 */
[----:B---3--:R-:W-:-:S04]  /*0480*/  FMUL R0, R0, R31 ;  /* 0x0000001f00007220 */ /* 0x008fc80000400000 */
[----:B------:R-:W1:Y:S01]  /*0490*/  MUFU.RCP R30, R30 ;  /* 0x0000001e001e7308 */ /* 0x000e620000001000 */
[----:B------:R-:W-:Y:S01]  /*04a0*/  FSEL R31, R3, 1, P5 ;  /* 0x3f800000031f7808 */ /* 0x000fe20002800000 */
[----:B------:R3:W5:Y:S01]  /*04b0*/  @P0 LDG.E.EL.128 R16, desc[UR6][R8.64] ;  /* 0x0000000608100981 */ /* 0x000762000c2e1d00 */
[----:B------:R-:W-:Y:S01]  /*04c0*/  LOP3.LUT R3, R35, 0x30, R34, 0xfe, !PT ;  /* 0x0000003023037812 */ /* 0x000fe200078efe22 */
[----:B------:R-:W-:Y:S01]  /*04d0*/  @!P4 FMUL R27, R27, 16777216 ;  /* 0x4b8000001b1bc820 */ /* 0x000fe20000400000 */
[----:B------:R-:W-:Y:S01]  /*04e0*/  @!P4 FMUL R24, R24, 16777216 ;  /* 0x4b8000001818c820 */ /* 0x000fe20000400000 */
[----:B0-----:R-:W-:Y:S02]  /*04f0*/  CS2R R10, SRZ ;  /* 0x00000000000a7805 */ /* 0x001fe4000001ff00 */
[----:B------:R-:W-:Y:S01]  /*0500*/  ISETP.LT.AND P4, PT, R3, 0x40, !P3 ;  /* 0x000000400300780c */ /* 0x000fe20005f81270 */
[----:B------:R-:W-:Y:S01]  /*0510*/  @!P6 FMUL R31, R31, 16777216 ;  /* 0x4b8000001f1fe820 */ /* 0x000fe20000400000 */
[----:B---3--:R-:W-:Y:S01]  /*0520*/  CS2R R8, SRZ ;  /* 0x0000000000087805 */ /* 0x008fe2000001ff00 */
[----:B------:R-:W-:-:S02]  /*0530*/  IMAD R32, R3, 0x400, R2 ;  /* 0x0000040003207824 */ /* 0x000fc400078e0202 */
[----:B-1----:R-:W-:Y:S01]  /*0540*/  FMUL R3, R30, R31 ;  /* 0x0000001f1e037220 */ /* 0x002fe20000400000 */
[----:B------:R-:W-:Y:S02]  /*0550*/  CS2R R30, SRZ ;  /* 0x00000000001e7805 */ /* 0x000fe4000001ff00 */
[----:B------:R0:W2:Y:S01]  /*0560*/  @!P3 LDG.E.EL.128 R8, desc[UR6][R28.64] ;  /* 0x000000061c08b981 */ /* 0x0000a2000c2e1d00 */
[----:B------:R-:W-:Y:S01]  /*0570*/  IMAD.WIDE R20, R32, 0x4, R20 ;  /* 0x0000000420147825 */ /* 0x000fe200078e0214 */
[----:B0-----:R-:W-:-:S06]  /*0580*/  CS2R R28, SRZ ;  /* 0x00000000001c7805 */ /* 0x001fcc000001ff00 */
[----:B------:R5:W3:Y:S01]  /*0590*/  @P4 LDG.E.EL.128 R28, desc[UR6][R20.64] ;  /* 0x00000006141c4981 */ /* 0x000ae2000c2e1d00 */
[----:B------:R-:W0:Y:S02]  /*05a0*/  MUFU.RCP R27, R27 ;  /* 0x0000001b001b7308 */ /* 0x000e240000001000 */
[----:B0-----:R-:W-:Y:S01]  /*05b0*/  FMUL R24, R27, R24 ;  /* 0x000000181b187220 */ /* 0x001fe20000400000 */
[C---:B--2---:R-:W-:Y:S01]  /*05c0*/  FADD R7, -R11.reuse, R7 ;  /* 0x000000070b077221 */ /* 0x044fe20000000100 */
[C---:B----4-:R-:W-:Y:S01]  /*05d0*/  FADD R15, -R11.reuse, R15 ;  /* 0x0000000f0b0f7221 */ /* 0x050fe20000000100 */
[----:B-----5:R-:W-:Y:S01]  /*05e0*/  FADD R20, -R11, R19 ;  /* 0x000000130b147221 */ /* 0x020fe20000000100 */
[C---:B------:R-:W-:Y:S01]  /*05f0*/  FADD R13, -R9.reuse, R13 ;  /* 0x0000000d090d7221 */ /* 0x040fe20000000100 */
[----:B------:R-:W-:Y:S01]  /*0600*/  FADD R12, -R8, R12 ;  /* 0x0000000c080c7221 */ /* 0x000fe20000000100 */
[C---:B------:R-:W-:Y:S01]  /*0610*/  FADD R6, -R10.reuse, R6 ;  /* 0x000000060a067221 */ /* 0x040fe20000000100 */
[C---:B------:R-:W-:Y:S01]  /*0620*/  FADD R14, -R10.reuse, R14 ;  /* 0x0000000e0a0e7221 */ /* 0x040fe20000000100 */
[----:B------:R-:W-:Y:S01]  /*0630*/  FADD R21, -R9, R17 ;  /* 0x0000001109157221 */ /* 0x000fe20000000100 */
[----:B---3--:R-:W-:Y:S01]  /*0640*/  FADD R31, -R11, R31 ;  /* 0x0000001f0b1f7221 */ /* 0x008fe20000000100 */
[----:B------:R-:W-:-:S02]  /*0650*/  FADD R11, -R10, R18 ;  /* 0x000000120a0b7221 */ /* 0x000fc40000000100 */
[----:B------:R-:W0:Y:S01]  /*0660*/  LDC.64 R18, c[0x0][0x228] ;  /* 0x00008a00ff127b82 */ /* 0x000e220000000a00 */
[----:B------:R-:W-:Y:S01]  /*0670*/  FADD R30, -R10, R30 ;  /* 0x0000001e0a1e7221 */ /* 0x000fe20000000100 */
[C---:B------:R-:W-:Y:S01]  /*0680*/  FADD R10, -R9.reuse, R5 ;  /* 0x00000005090a7221 */ /* 0x040fe20000000100 */
[----:B------:R-:W-:Y:S01]  /*0690*/  FADD R29, -R9, R29 ;  /* 0x0000001d091d7221 */ /* 0x000fe20000000100 */
[----:B------:R-:W-:Y:S01]  /*06a0*/  FMUL R27, R25, R12 ;  /* 0x0000000c191b7220 */ /* 0x000fe20000400000 */
[----:B------:R-:W-:-:S03]  /*06b0*/  FMUL R9, R0, R13 ;  /* 0x0000000d00097220 */ /* 0x000fc60000400000 */
[----:B------:R-:W1:Y:S01]  /*06c0*/  LDC.64 R12, c[0x0][0x230] ;  /* 0x00008c00ff0c7b82 */ /* 0x000e620000000a00 */
[C---:B------:R-:W-:Y:S01]  /*06d0*/  FADD R4, -R8.reuse, R4 ;  /* 0x0000000408047221 */ /* 0x040fe20000000100 */
[C---:B------:R-:W-:Y:S01]  /*06e0*/  FADD R16, -R8.reuse, R16 ;  /* 0x0000001008107221 */ /* 0x040fe20000000100 */
[----:B------:R-:W-:Y:S02]  /*06f0*/  FADD R8, -R8, R28 ;  /* 0x0000001c08087221 */ /* 0x000fe40000000100 */
[C---:B------:R-:W-:Y:S01]  /*0700*/  FMUL R33, R25.reuse, R4 ;  /* 0x0000000419217220 */ /* 0x040fe20000400000 */
[C---:B------:R-:W-:Y:S01]  /*0710*/  FMUL R28, R25.reuse, R16 ;  /* 0x00000010191c7220 */ /* 0x040fe20000400000 */
[----:B------:R-:W-:Y:S01]  /*0720*/  CS2R R16, SRZ ;  /* 0x0000000000107805 */ /* 0x000fe2000001ff00 */
[----:B------:R-:W-:Y:S01]  /*0730*/  FMUL R25, R25, R8 ;  /* 0x0000000819197220 */ /* 0x000fe20000400000 */
[----:B------:R-:W-:Y:S01]  /*0740*/  FMUL R8, R0, R10 ;  /* 0x0000000a00087220 */ /* 0x000fe20000400000 */
[----:B------:R-:W-:Y:S01]  /*0750*/  FMUL R10, R24, R6 ;  /* 0x00000006180a7220 */ /* 0x000fe20000400000 */
[----:B0-----:R-:W-:Y:S01]  /*0760*/  IMAD.WIDE R4, R2, 0x4, R18 ;  /* 0x0000000402047825 */ /* 0x001fe200078e0212 */
[----:B------:R-:W-:-:S03]  /*0770*/  CS2R R18, SRZ ;  /* 0x0000000000127805 */ /* 0x000fc6000001ff00 */
[C---:B------:R-:W-:Y:S01]  /*0780*/  FMUL R21, R0.reuse, R21 ;  /* 0x0000001500157220 */ /* 0x040fe20000400000 */
[----:B------:R-:W-:Y:S01]  /*0790*/  FMUL R29, R0, R29 ;  /* 0x0000001d001d7220 */ /* 0x000fe20000400000 */
[----:B------:R-:W-:Y:S01]  /*07a0*/  FMUL R6, R24, R11 ;  /* 0x0000000b18067220 */ /* 0x000fe20000400000 */
[C---:B------:R-:W-:Y:S01]  /*07b0*/  FMUL R7, R3.reuse, R7 ;  /* 0x0000000703077220 */ /* 0x040fe20000400000 */
[C---:B------:R-:W-:Y:S01]  /*07c0*/  FMUL R11, R3.reuse, R15 ;  /* 0x0000000f030b7220 */ /* 0x040fe20000400000 */
[----:B------:R0:W2:Y:S01]  /*07d0*/  @!P3 LDG.E.EL.128 R16, desc[UR6][R4.64] ;  /* 0x000000060410b981 */ /* 0x0000a2000c2e1d00 */
[C---:B------:R-:W-:Y:S01]  /*07e0*/  FMUL R20, R3.reuse, R20 ;  /* 0x0000001403147220 */ /* 0x040fe20000400000 */
[----:B------:R-:W-:Y:S01]  /*07f0*/  FMUL R0, R3, R31 ;  /* 0x0000001f03007220 */ /* 0x000fe20000400000 */
[----:B-1----:R-:W-:Y:S01]  /*0800*/  IMAD.WIDE R2, R2, 0x4, R12 ;  /* 0x0000000402027825 */ /* 0x002fe200078e020c */
[----:B------:R-:W-:-:S03]  /*0810*/  CS2R R12, SRZ ;  /* 0x00000000000c7805 */ /* 0x000fc6000001ff00 */
[----:B0-----:R-:W-:Y:S01]  /*0820*/  FMUL R5, R24, R14 ;  /* 0x0000000e18057220 */ /* 0x001fe20000400000 */
[----:B------:R-:W-:-:S06]  /*0830*/  CS2R R14, SRZ ;  /* 0x00000000000e7805 */ /* 0x000fcc000001ff00 */
[----:B------:R-:W2:Y:S01]  /*0840*/  @!P3 LDG.E.EL.128 R12, desc[UR6][R2.64] ;  /* 0x00000006020cb981 */ /* 0x000ea2000c2e1d00 */
[----:B------:R-:W-:Y:S01]  /*0850*/  FMUL R4, R24, R30 ;  /* 0x0000001e18047220 */ /* 0x000fe20000400000 */
[-CC-:B--2---:R-:W-:Y:S01]  /*0860*/  FFMA R0, R0, R19.reuse, R15.reuse ;  /* 0x0000001300007223 */ /* 0x184fe2000000000f */
[-CC-:B------:R-:W-:Y:S01]  /*0870*/  FFMA R3, R20, R19.reuse, R15.reuse ;  /* 0x0000001314037223 */ /* 0x180fe2000000000f */
[-CC-:B------:R-:W-:Y:S01]  /*0880*/  FFMA R2, R11, R19.reuse, R15.reuse ;  /* 0x000000130b027223 */ /* 0x180fe2000000000f */
[----:B------:R-:W-:Y:S01]  /*0890*/  FFMA R24, R7, R19, R15 ;  /* 0x0000001307187223 */ /* 0x000fe2000000000f */
[-CC-:B------:R-:W-:Y:S01]  /*08a0*/  FFMA R4, R4, R18.reuse, R14.reuse ;  /* 0x0000001204047223 */ /* 0x180fe2000000000e */
[-CC-:B------:R-:W-:Y:S01]  /*08b0*/  FFMA R6, R6, R18.reuse, R14.reuse ;  /* 0x0000001206067223 */ /* 0x180fe2000000000e */
[-CC-:B------:R-:W-:Y:S01]  /*08c0*/  FFMA R5, R5, R18.reuse, R14.reuse ;  /* 0x0000001205057223 */ /* 0x180fe2000000000e */
[----:B------:R-:W-:Y:S02]  /*08d0*/  FFMA R30, R10, R18, R14 ;  /* 0x000000120a1e7223 */ /* 0x000fe4000000000e */
[----:B------:R-:W0:Y:S01]  /*08e0*/  LDC.64 R14, c[0x0][0x238] ;  /* 0x00008e00ff0e7b82 */ /* 0x000e220000000a00 */
[-CC-:B------:R-:W-:Y:S01]  /*08f0*/  FFMA R20, R9, R17.reuse, R13.reuse ;  /* 0x0000001109147223 */ /* 0x180fe2000000000d */
[----:B------:R-:W-:Y:S01]  /*0900*/  FFMA R18, R8, R17, R13 ;  /* 0x0000001108127223 */ /* 0x000fe2000000000d */
[----:B------:R-:W-:-:S02]  /*0910*/  CS2R R8, SRZ ;  /* 0x0000000000087805 */ /* 0x000fc4000001ff00 */
[----:B------:R-:W-:Y:S01]  /*0920*/  CS2R R10, SRZ ;  /* 0x00000000000a7805 */ /* 0x000fe2000001ff00 */
[----:B0-----:R-:W-:-:S05]  /*0930*/  IMAD.WIDE R14, R23, 0x4, R14 ;  /* 0x00000004170e7825 */ /* 0x001fca00078e020e */
[----:B------:R0:W2:Y:S01]  /*0940*/  @P2 LDG.E.EL.128 R8, desc[UR6][R14.64] ;  /* 0x000000060e082981 */ /* 0x0000a2000c2e1d00 */
[-CC-:B------:R-:W-:Y:S01]  /*0950*/  FFMA R7, R29, R17.reuse, R13.reuse ;  /* 0x000000111d077223 */ /* 0x180fe2000000000d */
[----:B------:R-:W-:Y:S01]  /*0960*/  FFMA R21, R21, R17, R13 ;  /* 0x0000001115157223 */ /* 0x000fe2000000000d */
[-CC-:B------:R-:W-:Y:S01]  /*0970*/  FFMA R25, R25, R16.reuse, R12.reuse ;  /* 0x0000001019197223 */ /* 0x180fe2000000000c */
[-CC-:B------:R-:W-:Y:S01]  /*0980*/  FFMA R28, R28, R16.reuse, R12.reuse ;  /* 0x000000101c1c7223 */ /* 0x180fe2000000000c */
[-CC-:B------:R-:W-:Y:S01]  /*0990*/  FFMA R29, R27, R16.reuse, R12.reuse ;  /* 0x000000101b1d7223 */ /* 0x180fe2000000000c */
[----:B------:R-:W-:Y:S02]  /*09a0*/  FFMA R33, R33, R16, R12 ;  /* 0x0000001021217223 */ /* 0x000fe4000000000c */
[----:B------:R-:W1:Y:S01]  /*09b0*/  LDC.64 R16, c[0x0][0x238] ;  /* 0x00008e00ff107b82 */ /* 0x000e620000000a00 */
[----:B------:R-:W-:Y:S02]  /*09c0*/  CS2R R12, SRZ ;  /* 0x00000000000c7805 */ /* 0x000fe4000001ff00 */
[----:B0-----:R-:W-:Y:S01]  /*09d0*/  CS2R R14, SRZ ;  /* 0x00000000000e7805 */ /* 0x001fe2000001ff00 */
[----:B-1----:R-:W-:-:S04]  /*09e0*/  IMAD.WIDE R16, R22, 0x4, R16 ;  /* 0x0000000416107825 */ /* 0x002fc800078e0210 */
[----:B------:R-:W0:Y:S01]  /*09f0*/  LDC.64 R22, c[0x0][0x238] ;  /* 0x00008e00ff167b82 */ /* 0x000e220000000a00 */
[----:B------:R1:W3:Y:S02]  /*0a00*/  @P1 LDG.E.EL.128 R12, desc[UR6][R16.64] ;  /* 0x00000006100c1981 */ /* 0x0002e4000c2e1d00 */
[----:B-1----:R-:W-:Y:S01]  /*0a10*/  CS2R R16, SRZ ;  /* 0x0000000000107805 */ /* 0x002fe2000001ff00 */
[----:B0-----:R-:W-:-:S04]  /*0a20*/  IMAD.WIDE R26, R26, 0x4, R22 ;  /* 0x000000041a1a7825 */ /* 0x001fc800078e0216 */
[----:B------:R-:W-:Y:S01]  /*0a30*/  IMAD.WIDE R22, R32, 0x4, R22 ;  /* 0x0000000420167825 */ /* 0x000fe200078e0216 */
[----:B--2---:R-:W-:-:S03]  /*0a40*/  FSETP.GEU.AND P1, PT, R18, -R9, PT ;  /* 0x800000091200720b */ /* 0x004fc60003f2e000 */
[----:B------:R-:W-:Y:S01]  /*0a50*/  FADD R32, R18, R9 ;  /* 0x0000000912207221 */ /* 0x000fe20000000000 */
[----:B------:R-:W-:Y:S02]  /*0a60*/  CS2R R18, SRZ ;  /* 0x0000000000127805 */ /* 0x000fe4000001ff00 */
[C---:B------:R-:W-:Y:S01]  /*0a70*/  FSETP.GEU.AND P5, PT, R30.reuse, -R10, PT ;  /* 0x8000000a1e00720b */ /* 0x040fe20003fae000 */
[C---:B------:R-:W-:Y:S01]  /*0a80*/  FADD R31, R33.reuse, R8 ;  /* 0x00000008211f7221 */ /* 0x040fe20000000000 */
[----:B------:R-:W-:Y:S01]  /*0a90*/  FSETP.GEU.AND P2, PT, R33, -R8, PT ;  /* 0x800000082100720b */ /* 0x000fe20003f4e000 */
[----:B------:R-:W-:Y:S01]  /*0aa0*/  FADD R30, R30, R10 ;  /* 0x0000000a1e1e7221 */ /* 0x000fe20000000000 */
[----:B------:R-:W2:Y:S01]  /*0ab0*/  @P0 LDG.E.EL.128 R16, desc[UR6][R26.64] ;  /* 0x000000061a100981 */ /* 0x000ea2000c2e1d00 */
[C---:B------:R-:W-:Y:S01]  /*0ac0*/  FSETP.GEU.AND P0, PT, R24.reuse, -R11, PT ;  /* 0x8000000b1800720b */ /* 0x040fe20003f0e000 */
[----:B------:R-:W-:Y:S01]  /*0ad0*/  FADD R24, R24, R11 ;  /* 0x0000000b18187221 */ /* 0x000fe20000000000 */
[----:B------:R-:W-:-:S02]  /*0ae0*/  CS2R R8, SRZ ;  /* 0x0000000000087805 */ /* 0x000fc4000001ff00 */
[----:B------:R-:W-:-:S06]  /*0af0*/  CS2R R10, SRZ ;  /* 0x00000000000a7805 */ /* 0x000fcc000001ff00 */
[----:B------:R0:W4:Y:S01]  /*0b00*/  @P4 LDG.E.EL.128 R8, desc[UR6][R22.64] ;  /* 0x0000000616084981 */ /* 0x000122000c2e1d00 */
[----:B------:R-:W1:Y:S01]  /*0b10*/  S2R R33, SR_TID.X ;  /* 0x0000000000217919 */ /* 0x000e620000002100 */
[----:B------:R-:W5:Y:S01]  /*0b20*/  S2UR UR5, SR_CgaCtaId ;  /* 0x00000000000579c3 */ /* 0x000f620000008800 */
[----:B------:R-:W-:Y:S01]  /*0b30*/  UMOV UR4, 0x400 ;  /* 0x0000040000047882 */ /* 0x000fe20000000000 */
[C---:B---3--:R-:W-:Y:S01]  /*0b40*/  FSETP.GEU.AND P3, PT, R20.reuse, -R13, PT ;  /* 0x8000000d1400720b */ /* 0x048fe20003f6e000 */
[----:B0-----:R-:W-:Y:S01]  /*0b50*/  FADD R22, R20, R13 ;  /* 0x0000000d14167221 */ /* 0x001fe20000000000 */
[----:B------:R-:W-:Y:S01]  /*0b60*/  FSETP.GEU.AND P4, PT, R29, -R12, PT ;  /* 0x8000000c1d00720b */ /* 0x000fe20003f8e000 */
[----:B-----5:R-:W-:Y:S01]  /*0b70*/  UPRMT UR4, UR5, 0x654, UR4 ;  /* 0x0000065405047896 */ /* 0x020fe20008000004 */
[----:B-1----:R-:W-:Y:S01]  /*0b80*/  IMAD.SHL.U32 R26, R33, 0x100, RZ ;  /* 0x00000100211a7824 */ /* 0x002fe200078e00ff */
[----:B------:R-:W-:-:S04]  /*0b90*/  SHF.R.U32.HI R27, RZ, 0x4, R33 ;  /* 0x00000004ff1b7819 */ /* 0x000fc80000011621 */
[----:B------:R-:W-:Y:S02]  /*0ba0*/  SGXT.U32 R27, R27, 0x4 ;  /* 0x000000041b1b781a */ /* 0x000fe40000000000 */
[----:B------:R-:W-:Y:S01]  /*0bb0*/  LOP3.LUT R26, R26, 0xf00, RZ, 0xc0, !PT ;  /* 0x00000f001a1a7812 */ /* 0x000fe200078ec0ff */
[----:B------:R-:W-:-:S03]  /*0bc0*/  FADD R12, R29, R12 ;  /* 0x0000000c1d0c7221 */ /* 0x000fc60000000000 */
[C---:B------:R-:W-:Y:S02]  /*0bd0*/  LOP3.LUT R27, R26.reuse, R27, RZ, 0xfc, !PT ;  /* 0x0000001b1a1b7212 */ /* 0x040fe400078efcff */
[----:B------:R-:W-:Y:S02]  /*0be0*/  LEA.HI R20, R26, UR4, RZ, 0x1e ;  /* 0x000000041a147c11 */ /* 0x000fe4000f8ff0ff */
[----:B------:R-:W-:Y:S02]  /*0bf0*/  FSEL R29, R32, RZ, P1 ;  /* 0x000000ff201d7208 */ /* 0x000fe40000800000 */
[C---:B------:R-:W-:Y:S01]  /*0c00*/  LOP3.LUT R23, R26.reuse, 0x80, RZ, 0xfc, !PT ;  /* 0x000000801a177812 */ /* 0x040fe200078efcff */
[----:B------:R-:W-:Y:S01]  /*0c10*/  IMAD R13, R27, 0x4, R20 ;  /* 0x000000041b0d7824 */ /* 0x000fe200078e0214 */
[C---:B------:R-:W-:Y:S02]  /*0c20*/  LOP3.LUT R32, R26.reuse, 0xc0, RZ, 0xfc, !PT ;  /* 0x000000c01a207812 */ /* 0x040fe400078efcff */
[----:B------:R-:W-:-:S02]  /*0c30*/  LOP3.LUT R20, R26, 0x40, RZ, 0xfc, !PT ;  /* 0x000000401a147812 */ /* 0x000fc400078efcff */
[----:B------:R-:W-:Y:S02]  /*0c40*/  LEA.HI R26, R23, UR4, RZ, 0x1e ;  /* 0x00000004171a7c11 */ /* 0x000fe4000f8ff0ff */
[----:B------:R-:W-:Y:S02]  /*0c50*/  LEA.HI R32, R32, UR4, RZ, 0x1e ;  /* 0x0000000420207c11 */ /* 0x000fe4000f8ff0ff */
[----:B------:R-:W-:Y:S01]  /*0c60*/  LEA.HI R20, R20, UR4, RZ, 0x1e ;  /* 0x0000000414147c11 */ /* 0x000fe2000f8ff0ff */
[C---:B------:R-:W-:Y:S02]  /*0c70*/  IMAD R23, R27.reuse, 0x4, R26 ;  /* 0x000000041b177824 */ /* 0x040fe400078e021a */
[C---:B------:R-:W-:Y:S01]  /*0c80*/  IMAD R26, R27.reuse, 0x4, R32 ;  /* 0x000000041b1a7824 */ /* 0x040fe200078e0220 */
[----:B------:R-:W-:Y:S02]  /*0c90*/  LEA R20, R27, R20, 0x2 ;  /* 0x000000141b147211 */ /* 0x000fe400078e10ff */
[----:B------:R-:W-:-:S02]  /*0ca0*/  FSEL R27, R24, RZ, P0 ;  /* 0x000000ff181b7208 */ /* 0x000fc40000000000 */
[C---:B------:R-:W-:Y:S01]  /*0cb0*/  FSETP.GEU.AND P0, PT, R5.reuse, -R14, PT ;  /* 0x8000000e0500720b */ /* 0x040fe20003f0e000 */
[----:B------:R-:W-:Y:S01]  /*0cc0*/  FADD R5, R5, R14 ;  /* 0x0000000e05057221 */ /* 0x000fe20000000000 */
[----:B------:R-:W-:-:S04]  /*0cd0*/  FSEL R31, R31, RZ, P2 ;  /* 0x000000ff1f1f7208 */ /* 0x000fc80001000000 */
[----:B------:R-:W-:Y:S01]  /*0ce0*/  FSEL R14, R5, RZ, P0 ;  /* 0x000000ff050e7208 */ /* 0x000fe20000000000 */
[----:B------:R-:W-:Y:S01]  /*0cf0*/  STS [R13], R31 ;  /* 0x0000001f0d007388 */ /* 0x000fe20000000800 */
[----:B------:R-:W-:Y:S02]  /*0d00*/  FSEL R12, R12, RZ, P4 ;  /* 0x000000ff0c0c7208 */ /* 0x000fe40002000000 */
[----:B------:R-:W-:Y:S01]  /*0d10*/  FSETP.GEU.AND P4, PT, R2, -R15, PT ;  /* 0x8000000f0200720b */ /* 0x000fe20003f8e000 */
[----:B------:R0:W-:Y:S01]  /*0d20*/  STS [R20+0x100], R29 ;  /* 0x0001001d14007388 */ /* 0x0001e20000000800 */
[----:B------:R-:W-:Y:S01]  /*0d30*/  FSEL R30, R30, RZ, P5 ;  /* 0x000000ff1e1e7208 */ /* 0x000fe20002800000 */
[----:B------:R-:W-:Y:S01]  /*0d40*/  FADD R2, R2, R15 ;  /* 0x0000000f02027221 */ /* 0x000fe20000000000 */
[----:B0-----:R-:W-:-:S03]  /*0d50*/  FSEL R29, R22, RZ, P3 ;  /* 0x000000ff161d7208 */ /* 0x001fc60001800000 */
[----:B------:R-:W-:Y:S01]  /*0d60*/  STS [R23+0x200], R30 ;  /* 0x0002001e17007388 */ /* 0x000fe20000000800 */
[----:B------:R-:W-:-:S03]  /*0d70*/  FSEL R5, R2, RZ, P4 ;  /* 0x000000ff02057208 */ /* 0x000fc60002000000 */
[----:B------:R-:W-:Y:S04]  /*0d80*/  STS [R26+0x300], R27 ;  /* 0x0003001b1a007388 */ /* 0x000fe80000000800 */
[----:B------:R-:W-:Y:S04]  /*0d90*/  STS [R13+0x40], R12 ;  /* 0x0000400c0d007388 */ /* 0x000fe80000000800 */
[----:B------:R-:W-:Y:S01]  /*0da0*/  STS [R20+0x140], R29 ;  /* 0x0001401d14007388 */ /* 0x000fe20000000800 */
[----:B------:R-:W-:-:S03]  /*0db0*/  IMAD.SHL.U32 R2, R33, 0x4, RZ ;  /* 0x0000000421027824 */ /* 0x000fc600078e00ff */
[----:B------:R-:W-:Y:S04]  /*0dc0*/  STS [R23+0x240], R14 ;  /* 0x0002400e17007388 */ /* 0x000fe80000000800 */
[----:B------:R0:W-:Y:S01]  /*0dd0*/  STS [R26+0x340], R5 ;  /* 0x000340051a007388 */ /* 0x0001e20000000800 */
[----:B------:R-:W-:Y:S02]  /*0de0*/  LOP3.LUT R2, R2, 0x3fc, RZ, 0xc0, !PT ;  /* 0x000003fc02027812 */ /* 0x000fe400078ec0ff */
[----:B------:R-:W-:Y:S02]  /*0df0*/  LOP3.LUT R33, R33, 0xf0, RZ, 0xc0, !PT ;  /* 0x000000f021217812 */ /* 0x000fe400078ec0ff */
[----:B0-----:R-:W-:-:S04]  /*0e00*/  LOP3.LUT R5, R2, 0x400, RZ, 0xfc, !PT ;  /* 0x0000040002057812 */ /* 0x001fc800078efcff */
[----:B------:R-:W-:-:S04]  /*0e10*/  SHF.R.U32.HI R5, RZ, 0x2, R5 ;  /* 0x00000002ff057819 */ /* 0x000fc80000011605 */
[----:B------:R-:W-:Y:S01]  /*0e20*/  LOP3.LUT R5, R5, 0x1f0, RZ, 0xc0, !PT ;  /* 0x000001f005057812 */ /* 0x000fe200078ec0ff */
[----:B------:R-:W-:-:S03]  /*0e30*/  VIADD R33, R33, UR4 ;  /* 0x0000000421217c36 */ /* 0x000fc60008000000 */
[----:B------:R-:W-:Y:S02]  /*0e40*/  IADD3 R5, R5, UR4, RZ ;  /* 0x0000000405057c10 */ /* 0x000fe4000fffe0ff */
[C---:B--2---:R-:W-:Y:S01]  /*0e50*/  FSETP.GEU.AND P0, PT, R3.reuse, -R19, PT ;  /* 0x800000130300720b */ /* 0x044fe20003f0e000 */
[----:B------:R-:W-:Y:S01]  /*0e60*/  FADD R3, R3, R19 ;  /* 0x0000001303037221 */ /* 0x000fe20000000000 */
[C---:B------:R-:W-:Y:S01]  /*0e70*/  FSETP.GEU.AND P2, PT, R21.reuse, -R17, PT ;  /* 0x800000111500720b */ /* 0x040fe20003f4e000 */
[----:B------:R-:W-:Y:S01]  /*0e80*/  FADD R17, R21, R17 ;  /* 0x0000001115117221 */ /* 0x000fe20000000000 */
[C---:B------:R-:W-:Y:S01]  /*0e90*/  FSETP.GEU.AND P1, PT, R6.reuse, -R18, PT ;  /* 0x800000120600720b */ /* 0x040fe20003f2e000 */
[----:B------:R-:W-:Y:S01]  /*0ea0*/  FADD R6, R6, R18 ;  /* 0x0000001206067221 */ /* 0x000fe20000000000 */
[----:B------:R-:W-:Y:S02]  /*0eb0*/  FSEL R3, R3, RZ, P0 ;  /* 0x000000ff03037208 */ /* 0x000fe40000000000 */
[C---:B------:R-:W-:Y:S01]  /*0ec0*/  FSETP.GEU.AND P3, PT, R28.reuse, -R16, PT ;  /* 0x800000101c00720b */ /* 0x040fe20003f6e000 */
[----:B------:R-:W-:Y:S01]  /*0ed0*/  FADD R16, R28, R16 ;  /* 0x000000101c107221 */ /* 0x000fe20000000000 */
[C---:B----4-:R-:W-:Y:S01]  /*0ee0*/  FSETP.GEU.AND P0, PT, R25.reuse, -R8, PT ;  /* 0x800000081900720b */ /* 0x050fe20003f0e000 */
[----:B------:R-:W-:Y:S01]  /*0ef0*/  FADD R8, R25, R8 ;  /* 0x0000000819087221 */ /* 0x000fe20000000000 */
[----:B------:R-:W-:-:S02]  /*0f00*/  FSEL R17, R17, RZ, P2 ;  /* 0x000000ff11117208 */ /* 0x000fc40001000000 */
[----:B------:R-:W-:Y:S02]  /*0f10*/  FSEL R6, R6, RZ, P1 ;  /* 0x000000ff06067208 */ /* 0x000fe40000800000 */
[C---:B------:R-:W-:Y:S01]  /*0f20*/  FSETP.GEU.AND P2, PT, R7.reuse, -R9, PT ;  /* 0x800000090700720b */ /* 0x040fe20003f4e000 */
[----:B------:R-:W-:Y:S01]  /*0f30*/  FADD R7, R7, R9 ;  /* 0x0000000907077221 */ /* 0x000fe20000000000 */
[----:B------:R-:W-:Y:S02]  /*0f40*/  FSEL R16, R16, RZ, P3 ;  /* 0x000000ff10107208 */ /* 0x000fe40001800000 */
[C---:B------:R-:W-:Y:S01]  /*0f50*/  FSETP.GEU.AND P1, PT, R4.reuse, -R10, PT ;  /* 0x8000000a0400720b */ /* 0x040fe20003f2e000 */
[----:B------:R-:W-:Y:S01]  /*0f60*/  FADD R4, R4, R10 ;  /* 0x0000000a04047221 */ /* 0x000fe20000000000 */
[----:B------:R-:W-:Y:S02]  /*0f70*/  FSEL R8, R8, RZ, P0 ;  /* 0x000000ff08087208 */ /* 0x000fe40000000000 */
[C---:B------:R-:W-:Y:S01]  /*0f80*/  FSETP.GEU.AND P0, PT, R0.reuse, -R11, PT ;  /* 0x8000000b0000720b */ /* 0x040fe20003f0e000 */
[----:B------:R-:W-:Y:S01]  /*0f90*/  FADD R0, R0, R11 ;  /* 0x0000000b00007221 */ /* 0x000fe20000000000 */
[----:B------:R0:W-:Y:S01]  /*0fa0*/  STS [R13+0x80], R16 ;  /* 0x000080100d007388 */ /* 0x0001e20000000800 */
[----:B------:R-:W-:-:S03]  /*0fb0*/  FSEL R7, R7, RZ, P2 ;  /* 0x000000ff07077208 */ /* 0x000fc60001000000 */
[----:B------:R-:W-:Y:S01]  /*0fc0*/  STS [R20+0x180], R17 ;  /* 0x0001801114007388 */ /* 0x000fe20000000800 */
[----:B------:R-:W-:-:S03]  /*0fd0*/  FSEL R19, R0, RZ, P0 ;  /* 0x000000ff00137208 */ /* 0x000fc60000000000 */
[----:B------:R1:W-:Y:S01]  /*0fe0*/  STS [R23+0x280], R6 ;  /* 0x0002800617007388 */ /* 0x0003e20000000800 */
[----:B0-----:R-:W-:-:S03]  /*0ff0*/  FSEL R16, R4, RZ, P1 ;  /* 0x000000ff04107208 */ /* 0x001fc60000800000 */
[----:B------:R-:W-:Y:S04]  /*1000*/  STS [R26+0x380], R3 ;  /* 0x000380031a007388 */ /* 0x000fe80000000800 */
[----:B------:R-:W-:Y:S04]  /*1010*/  STS [R13+0xc0], R8 ;  /* 0x0000c0080d007388 */ /* 0x000fe80000000800 */
[----:B------:R-:W-:Y:S04]  /*1020*/  STS [R20+0x1c0], R7 ;  /* 0x0001c00714007388 */ /* 0x000fe80000000800 */
[----:B------:R0:W-:Y:S04]  /*1030*/  STS [R23+0x2c0], R16 ;  /* 0x0002c01017007388 */ /* 0x0001e80000000800 */
[----:B------:R2:W-:Y:S01]  /*1040*/  STS [R26+0x3c0], R19 ;  /* 0x0003c0131a007388 */ /* 0x0005e20000000800 */
[----:B-1----:R-:W-:-:S04]  /*1050*/  LOP3.LUT R6, R2, 0x800, RZ, 0xfc, !PT ;  /* 0x0000080002067812 */ /* 0x002fc800078efcff */
[----:B------:R-:W-:Y:S01]  /*1060*/  SHF.R.U32.HI R6, RZ, 0x2, R6 ;  /* 0x00000002ff067819 */ /* 0x000fe20000011606 */
[----:B------:R-:W-:Y:S01]  /*1070*/  IMAD R4, R2, 0x4, R33 ;  /* 0x0000000402047824 */ /* 0x000fe200078e0221 */
[----:B0-----:R-:W0:Y:S02]  /*1080*/  LDC.64 R16, c[0x0][0x240] ;  /* 0x00009000ff107b82 */ /* 0x001e240000000a00 */
[----:B------:R-:W-:Y:S01]  /*1090*/  LOP3.LUT R6, R6, 0x2f0, RZ, 0xc0, !PT ;  /* 0x000002f006067812 */ /* 0x000fe200078ec0ff */
[----:B------:R-:W-:-:S05]  /*10a0*/  IMAD R8, R2, 0x4, R5 ;  /* 0x0000000402087824 */ /* 0x000fca00078e0205 */
[----:B------:R-:W-:Y:S01]  /*10b0*/  BAR.SYNC.DEFER_BLOCKING 0x0 ;  /* 0x0000000000007b1d */ /* 0x000fe20000010000 */
[----:B------:R-:W-:-:S04]  /*10c0*/  VIADD R3, R6, UR4 ;  /* 0x0000000406037c36 */ /* 0x000fc80008000000 */
[----:B------:R-:W-:Y:S01]  /*10d0*/  IMAD R12, R2, 0x4, R3 ;  /* 0x00000004020c7824 */ /* 0x000fe200078e0203 */
[----:B------:R-:W-:-:S04]  /*10e0*/  LOP3.LUT R3, R35, 0x3c, R37, 0xf8, !PT ;  /* 0x0000003c23037812 */ /* 0x000fc800078ef825 */
[--C-:B------:R-:W-:Y:S01]  /*10f0*/  SHF.R.S32.HI R0, RZ, 0x1f, R3.reuse ;  /* 0x0000001fff007819 */ /* 0x100fe20000011403 */
[----:B------:R-:W1:Y:S04]  /*1100*/  LDS.128 R4, [R4] ;  /* 0x0000000004047984 */ /* 0x000e680000000c00 */
[----:B------:R-:W3:Y:S04]  /*1110*/  LDS.128 R8, [R8+0x1000] ;  /* 0x0010000008087984 */ /* 0x000ee80000000c00 */
[----:B------:R-:W4:Y:S01]  /*1120*/  LDS.128 R12, [R12+0x2000] ;  /* 0x002000000c0c7984 */ /* 0x000f220000000c00 */
[----:B------:R-:W-:-:S02]  /*1130*/  SHF.R.S32.HI R18, RZ, 0x1f, R3 ;  /* 0x0000001fff127819 */ /* 0x000fc40000011403 */
[-C--:B------:R-:W-:Y:S02]  /*1140*/  LEA.HI R0, R0, R3.reuse, RZ, 0x4 ;  /* 0x0000000300007211 */ /* 0x080fe400078f20ff */
[----:B------:R-:W-:Y:S02]  /*1150*/  LEA.HI R20, R18, R3, RZ, 0x4 ;  /* 0x0000000312147211 */ /* 0x000fe400078f20ff */
[----:B--2---:R-:W-:Y:S02]  /*1160*/  SHF.L.U32 R19, R0, 0xa, RZ ;  /* 0x0000000a00137819 */ /* 0x004fe400000006ff */
[----:B------:R-:W-:Y:S02]  /*1170*/  LOP3.LUT R21, R20, 0xfffffff0, RZ, 0xc0, !PT ;  /* 0xfffffff014157812 */ /* 0x000fe400078ec0ff */
[----:B------:R-:W-:Y:S02]  /*1180*/  LOP3.LUT R22, R19, 0xffffc000, RZ, 0xc0, !PT ;  /* 0xffffc00013167812 */ /* 0x000fe400078ec0ff */
[----:B------:R-:W-:-:S02]  /*1190*/  LOP3.LUT R0, R36, 0x30, R34, 0xfe, !PT ;  /* 0x0000003024007812 */ /* 0x000fc400078efe22 */
[----:B------:R-:W-:Y:S02]  /*11a0*/  LOP3.LUT R18, R36, 0x20, R34, 0xfe, !PT ;  /* 0x0000002024127812 */ /* 0x000fe400078efe22 */
[----:B------:R-:W-:Y:S02]  /*11b0*/  LOP3.LUT R19, R2, 0xc00, RZ, 0xfc, !PT ;  /* 0x00000c0002137812 */ /* 0x000fe400078efcff */
[----:B------:R-:W-:Y:S02]  /*11c0*/  LOP3.LUT R20, R36, 0x10, R34, 0xfe, !PT ;  /* 0x0000001024147812 */ /* 0x000fe400078efe22 */
[----:B------:R-:W-:Y:S02]  /*11d0*/  ISETP.GE.AND P0, PT, R3, 0x40, PT ;  /* 0x000000400300780c */ /* 0x000fe40003f06270 */
[----:B------:R-:W-:Y:S02]  /*11e0*/  LOP3.LUT R34, R36, R34, RZ, 0xfc, !PT ;  /* 0x0000002224227212 */ /* 0x000fe400078efcff */
[----:B------:R-:W-:-:S02]  /*11f0*/  IADD3 R3, R22, R3, -R21 ;  /* 0x0000000316037210 */ /* 0x000fc40007ffe815 */
[----:B------:R-:W-:Y:S02]  /*1200*/  SHF.R.U32.HI R19, RZ, 0x2, R19 ;  /* 0x00000002ff137819 */ /* 0x000fe40000011613 */
[----:B------:R-:W-:Y:S02]  /*1210*/  ISETP.LT.AND P3, PT, R34, 0x400, !P0 ;  /* 0x000004002200780c */ /* 0x000fe40004761270 */
[----:B------:R-:W-:Y:S02]  /*1220*/  ISETP.LT.AND P2, PT, R20, 0x400, !P0 ;  /* 0x000004001400780c */ /* 0x000fe40004741270 */
[----:B------:R-:W-:Y:S02]  /*1230*/  ISETP.LT.AND P1, PT, R18, 0x400, !P0 ;  /* 0x000004001200780c */ /* 0x000fe40004721270 */
[----:B------:R-:W-:Y:S01]  /*1240*/  LOP3.LUT R22, R19, 0x3f0, RZ, 0xc0, !PT ;  /* 0x000003f013167812 */ /* 0x000fe200078ec0ff */
[--C-:B------:R-:W-:Y:S01]  /*1250*/  IMAD R19, R34, 0x10, R3.reuse ;  /* 0x0000001022137824 */ /* 0x100fe200078e0203 */
[----:B------:R-:W-:Y:S01]  /*1260*/  ISETP.LT.AND P0, PT, R0, 0x400, !P0 ;  /* 0x000004000000780c */ /* 0x000fe20004701270 */
[----:B------:R-:W-:-:S02]  /*1270*/  IMAD R21, R20, 0x10, R3 ;  /* 0x0000001014157824 */ /* 0x000fc400078e0203 */
[----:B------:R-:W-:Y:S01]  /*1280*/  IMAD R23, R18, 0x10, R3 ;  /* 0x0000001012177824 */ /* 0x000fe200078e0203 */
[----:B------:R-:W-:Y:S01]  /*1290*/  IADD3 R25, R22, UR4, RZ ;  /* 0x0000000416197c10 */ /* 0x000fe2000fffe0ff */
[----:B0-----:R-:W-:-:S04]  /*12a0*/  IMAD.WIDE R18, R19, 0x4, R16 ;  /* 0x0000000413127825 */ /* 0x001fc800078e0210 */
[--C-:B------:R-:W-:Y:S01]  /*12b0*/  IMAD.WIDE R20, R21, 0x4, R16.reuse ;  /* 0x0000000415147825 */ /* 0x100fe200078e0210 */
[----:B-1----:R0:W-:Y:S03]  /*12c0*/  @P3 STG.E.128 desc[UR6][R18.64], R4 ;  /* 0x0000000412003986 */ /* 0x0021e6000c101d06 */
[----:B------:R-:W-:Y:S01]  /*12d0*/  IMAD.WIDE R22, R23, 0x4, R16 ;  /* 0x0000000417167825 */ /* 0x000fe200078e0210 */
[----:B---3--:R0:W-:Y:S04]  /*12e0*/  @P2 STG.E.128 desc[UR6][R20.64], R8 ;  /* 0x0000000814002986 */ /* 0x0081e8000c101d06 */
[----:B----4-:R0:W-:Y:S01]  /*12f0*/  @P1 STG.E.128 desc[UR6][R22.64], R12 ;  /* 0x0000000c16001986 */ /* 0x0101e2000c101d06 */
[----:B------:R-:W-:Y:S01]  /*1300*/  IMAD R25, R2, 0x4, R25 ;  /* 0x0000000402197824 */ /* 0x000fe200078e0219 */
[----:B0-----:R-:W-:Y:S06]  /*1310*/  @!P0 EXIT ;  /* 0x000000000000894d */ /* 0x001fec0003800000 */
[----:B------:R-:W0:Y:S01]  /*1320*/  LDS.128 R24, [R25+0x3000] ;  /* 0x0030000019187984 */ /* 0x000e220000000c00 */
[----:B------:R-:W-:-:S04]  /*1330*/  IMAD R3, R0, 0x10, R3 ;  /* 0x0000001000037824 */ /* 0x000fc800078e0203 */
[----:B------:R-:W-:-:S05]  /*1340*/  IMAD.WIDE R16, R3, 0x4, R16 ;  /* 0x0000000403107825 */ /* 0x000fca00078e0210 */
[----:B0-----:R-:W-:Y:S01]  /*1350*/  STG.E.128 desc[UR6][R16.64], R24 ;  /* 0x0000001810007986 */ /* 0x001fe2000c101d06 */
[----:B------:R-:W-:Y:S05]  /*1360*/  EXIT ;  /* 0x000000000000794d */ /* 0x000fea0003800000 */
.L_x_0:
[----:B------:R-:W-:-:S00]  /*1370*/  BRA `(.L_x_0) ;  /* 0xfffffffc00fc7947 */ /* 0x000fc0000383ffff */
[----:B------:R-:W-:-:S00]  /*1380*/  NOP ;  /* 0x0000000000007918 */ /* 0x000fc00000000000 */
[----:B------:R-:W-:-:S00]  /*1390*/  NOP ;  /* 0x0000000000007918 */ /* 0x000fc00000000000 */
[----:B------:R-:W-:-:S00]  /*13a0*/  NOP ;  /* 0x0000000000007918 */ /* 0x000fc00000000000 */
[----:B------:R-:W-:-:S00]  /*13b0*/  NOP ;  /* 0x0000000000007918 */ /* 0x000fc00000000000 */
[----:B------:R-:W-:-:S00]  /*13c0*/  NOP ;  /* 0x0000000000007918 */ /* 0x000fc00000000000 */
[----:B------:R-:W-:-:S00]  /*13d0*/  NOP ;  /* 0x0000000000007918 */ /* 0x000fc00000000000 */
[----:B------:R-:W-:-:S00]  /*13e0*/  NOP ;  /* 0x0000000000007918 */ /* 0x000fc00000000000 */
[----:B------:R-:W-:-:S00]  /*13f0*/  NOP ;  /* 0x0000000000007918 */ /* 0x000fc00000000000 */
.L_x_1:


//--------------------- .nv.global.init           --------------------------
	.section	.nv.global.init,"aw",@progbits
.nv.global.init:
	.type		_$_str,@object
	.size		_$_str,(_$_str_$_2 - _$_str)
_$_str:
        /*0000*/ 	.byte	0x5f, 0x5f, 0x43, 0x55, 0x44, 0x41, 0x5f, 0x46, 0x54, 0x5a, 0x00
	.type		_$_str_$_2,@object
	.size		_$_str_$_2,(.L_1 - _$_str_$_2)
_$_str_$_2:
        /*000b*/ 	.byte	0x5f, 0x5f, 0x43, 0x55, 0x44, 0x41, 0x5f, 0x50, 0x52, 0x45, 0x43, 0x5f, 0x53, 0x51, 0x52, 0x54
        /*001b*/ 	.byte	0x00
.L_1:


//--------------------- .nv.shared.triton_poi_fused__native_batch_norm_legit_no_training_add_relu_21 --------------------------
	.section	.nv.shared.triton_poi_fused__native_batch_norm_legit_no_training_add_relu_21,"aw",@nobits
	.sectionflags	@""
	.align	16
	.zero		1024


//--------------------- .nv.constant0.triton_poi_fused__native_batch_norm_legit_no_training_add_relu_21 --------------------------
	.section	.nv.constant0.triton_poi_fused__native_batch_norm_legit_no_training_add_relu_21,"a",@progbits
	.sectionflags	@""
	.align	4
.nv.constant0.triton_poi_fused__native_batch_norm_legit_no_training_add_relu_21:
	.zero		592
